//
// Generated by NVIDIA NVVM Compiler
//
// Compiler Build ID: CL-36424714
// Cuda compilation tools, release 13.0, V13.0.88
// Based on NVVM 20.0.0
//

.version 9.0
.target sm_100
.address_size 64

	// .globl	_Z10lu_kernel1Pfii

.visible .entry _Z10lu_kernel1Pfii(
	.param .u64 .ptr .align 1 _Z10lu_kernel1Pfii_param_0,
	.param .u32 _Z10lu_kernel1Pfii_param_1,
	.param .u32 _Z10lu_kernel1Pfii_param_2
)
{
	.reg .pred 	%p<4>;
	.reg .b32 	%r<9>;
	.reg .b32 	%f<4>;
	.reg .b64 	%rd<7>;

	ld.param.u64 	%rd1, [_Z10lu_kernel1Pfii_param_0];
	ld.param.u32 	%r2, [_Z10lu_kernel1Pfii_param_1];
	ld.param.u32 	%r3, [_Z10lu_kernel1Pfii_param_2];
	mov.u32 	%r4, %ctaid.x;
	mov.u32 	%r5, %ntid.x;
	mov.u32 	%r6, %tid.x;
	mad.lo.s32 	%r1, %r4, %r5, %r6;
	setp.le.s32 	%p1, %r1, %r3;
	setp.ge.s32 	%p2, %r1, %r2;
	or.pred  	%p3, %p2, %p1;
	@%p3 bra 	$L__BB0_2;
	cvta.to.global.u64 	%rd2, %rd1;
	mad.lo.s32 	%r7, %r2, %r1, %r3;
	mul.wide.s32 	%rd3, %r7, 4;
	add.s64 	%rd4, %rd2, %rd3;
	ld.global.f32 	%f1, [%rd4];
	mad.lo.s32 	%r8, %r3, %r2, %r3;
	mul.wide.s32 	%rd5, %r8, 4;
	add.s64 	%rd6, %rd2, %rd5;
	ld.global.f32 	%f2, [%rd6];
	div.rn.f32 	%f3, %f1, %f2;
	st.global.f32 	[%rd4], %f3;
$L__BB0_2:
	ret;

}
	// .globl	_Z10lu_kernel2Pfii
.visible .entry _Z10lu_kernel2Pfii(
	.param .u64 .ptr .align 1 _Z10lu_kernel2Pfii_param_0,
	.param .u32 _Z10lu_kernel2Pfii_param_1,
	.param .u32 _Z10lu_kernel2Pfii_param_2
)
{
	.reg .pred 	%p<4>;
	.reg .b32 	%r<17>;
	.reg .b32 	%f<6>;
	.reg .b64 	%rd<9>;

	ld.param.u64 	%rd1, [_Z10lu_kernel2Pfii_param_0];
	ld.param.u32 	%r3, [_Z10lu_kernel2Pfii_param_1];
	ld.param.u32 	%r4, [_Z10lu_kernel2Pfii_param_2];
	mov.u32 	%r5, %ctaid.y;
	mov.u32 	%r6, %ntid.y;
	mov.u32 	%r7, %tid.y;
	mad.lo.s32 	%r1, %r5, %r6, %r7;
	mov.u32 	%r8, %ctaid.x;
	mov.u32 	%r9, %ntid.x;
	mov.u32 	%r10, %tid.x;
	mad.lo.s32 	%r2, %r8, %r9, %r10;
	min.s32 	%r11, %r1, %r2;
	setp.le.s32 	%p1, %r11, %r4;
	max.s32 	%r12, %r1, %r2;
	setp.ge.s32 	%p2, %r12, %r3;
	or.pred  	%p3, %p2, %p1;
	@%p3 bra 	$L__BB1_2;
	cvta.to.global.u64 	%rd2, %rd1;
	mul.lo.s32 	%r13, %r3, %r1;
	add.s32 	%r14, %r13, %r4;
	mul.wide.s32 	%rd3, %r14, 4;
	add.s64 	%rd4, %rd2, %rd3;
	ld.global.f32 	%f1, [%rd4];
	mad.lo.s32 	%r15, %r4, %r3, %r2;
	mul.wide.s32 	%rd5, %r15, 4;
	add.s64 	%rd6, %rd2, %rd5;
	ld.global.f32 	%f2, [%rd6];
	mul.f32 	%f3, %f1, %f2;
	add.s32 	%r16, %r13, %r2;
	mul.wide.s32 	%rd7, %r16, 4;
	add.s64 	%rd8, %rd2, %rd7;
	ld.global.f32 	%f4, [%rd8];
	sub.f32 	%f5, %f4, %f3;
	st.global.f32 	[%rd8], %f5;
$L__BB1_2:
	ret;

}


// ===== COMPILED SASS (sm_100) =====

	.target	sm_100

	.elftype	@"ET_EXEC"


//--------------------- .note.nv.tkinfo           --------------------------
	.section	.note.nv.tkinfo,"",@"SHT_NOTE"
	.sectionflags	@"SHF_NOTE_NV_TKINFO"
	.tkinfo
        /*0018*/ 	.word	0x00000002
        /*0030*/ 	.string	""
        /*0030*/ 	.string	"ptxas"
        /*0030*/ 	.string	"Cuda compilation tools, release 13.0, V13.0.88"
        /*0030*/ 	.string	"Build cuda_13.0.r13.0/compiler.36424714_0"
        /*0030*/ 	.string	"-arch sm_100 -m 64 "



//--------------------- .note.nv.cuinfo           --------------------------
	.section	.note.nv.cuinfo,"",@"SHT_NOTE"
	.sectionflags	@"SHF_NOTE_NV_CUINFO"
        /*0018*/ 	.short	0x0002
        /*001a*/ 	.short	0x0064
        /*001c*/ 	.short	0x0082
	.zero		2


//--------------------- .nv.info                  --------------------------
	.section	.nv.info,"",@"SHT_CUDA_INFO"
	.align	4


	//----- nvinfo : EIATTR_REGCOUNT
	.align		4
        /*0000*/ 	.byte	0x04, 0x2f
        /*0002*/ 	.short	(.L_1 - .L_0)
	.align		4
.L_0:
        /*0004*/ 	.word	index@(_Z10lu_kernel1Pfii)
        /*0008*/ 	.word	0x00000010


	//----- nvinfo : EIATTR_FRAME_SIZE
	.align		4
.L_1:
        /*000c*/ 	.byte	0x04, 0x11
        /*000e*/ 	.short	(.L_3 - .L_2)
	.align		4
.L_2:
        /*0010*/ 	.word	index@($__internal_0_$__cuda_sm3x_div_rn_noftz_f32_slowpath)
        /*0014*/ 	.word	0x00000000


	//----- nvinfo : EIATTR_FRAME_SIZE
	.align		4
.L_3:
        /*0018*/ 	.byte	0x04, 0x11
        /*001a*/ 	.short	(.L_5 - .L_4)
	.align		4
.L_4:
        /*001c*/ 	.word	index@(_Z10lu_kernel1Pfii)
        /*0020*/ 	.word	0x00000000


	//----- nvinfo : EIATTR_REGCOUNT
	.align		4
.L_5:
        /*0024*/ 	.byte	0x04, 0x2f
        /*0026*/ 	.short	(.L_7 - .L_6)
	.align		4
.L_6:
        /*0028*/ 	.word	index@(_Z10lu_kernel2Pfii)
        /*002c*/ 	.word	0x0000000e


	//----- nvinfo : EIATTR_FRAME_SIZE
	.align		4
.L_7:
        /*0030*/ 	.byte	0x04, 0x11
        /*0032*/ 	.short	(.L_9 - .L_8)
	.align		4
.L_8:
        /*0034*/ 	.word	index@(_Z10lu_kernel2Pfii)
        /*0038*/ 	.word	0x00000000


	//----- nvinfo : EIATTR_MIN_STACK_SIZE
	.align		4
.L_9:
        /*003c*/ 	.byte	0x04, 0x12
        /*003e*/ 	.short	(.L_11 - .L_10)
	.align		4
.L_10:
        /*0040*/ 	.word	index@(_Z10lu_kernel2Pfii)
        /*0044*/ 	.word	0x00000000


	//----- nvinfo : EIATTR_MIN_STACK_SIZE
	.align		4
.L_11:
        /*0048*/ 	.byte	0x04, 0x12
        /*004a*/ 	.short	(.L_13 - .L_12)
	.align		4
.L_12:
        /*004c*/ 	.word	index@(_Z10lu_kernel1Pfii)
        /*0050*/ 	.word	0x00000000
.L_13:


//--------------------- .nv.compat                --------------------------
	.section	.nv.compat,"",@"SHT_CUDA_COMPAT_INFO"
	.align	4
        /*0000*/ 	.byte	0x02, 0x09, 0x00, 0x00, 0x02, 0x02, 0x01, 0x00, 0x02, 0x05, 0x05, 0x00, 0x03, 0x07, 0x01, 0x01
        /*0010*/ 	.byte	0x02, 0x03, 0x00, 0x00, 0x02, 0x06, 0x01, 0x00, 0x04, 0x0b, 0x08, 0x00, 0x01, 0x00, 0x00, 0x00
        /*0020*/ 	.byte	0x00, 0x00, 0x00, 0x00


//--------------------- .nv.info._Z10lu_kernel2Pfii --------------------------
	.section	.nv.info._Z10lu_kernel2Pfii,"",@"SHT_CUDA_INFO"
	.sectionflags	@""
	.align	4


	//----- nvinfo : EIATTR_CUDA_API_VERSION
	.align		4
        /*0000*/ 	.byte	0x04, 0x37
        /*0002*/ 	.short	(.L_15 - .L_14)
.L_14:
        /*0004*/ 	.word	0x00000082


	//----- nvinfo : EIATTR_KPARAM_INFO
	.align		4
.L_15:
        /*0008*/ 	.byte	0x04, 0x17
        /*000a*/ 	.short	(.L_17 - .L_16)
.L_16:
        /*000c*/ 	.word	0x00000000
        /*0010*/ 	.short	0x0002
        /*0012*/ 	.short	0x000c
        /*0014*/ 	.byte	0x00, 0xf0, 0x11, 0x00


	//----- nvinfo : EIATTR_KPARAM_INFO
	.align		4
.L_17:
        /*0018*/ 	.byte	0x04, 0x17
        /*001a*/ 	.short	(.L_19 - .L_18)
.L_18:
        /*001c*/ 	.word	0x00000000
        /*0020*/ 	.short	0x0001
        /*0022*/ 	.short	0x0008
        /*0024*/ 	.byte	0x00, 0xf0, 0x11, 0x00


	//----- nvinfo : EIATTR_KPARAM_INFO
	.align		4
.L_19:
        /*0028*/ 	.byte	0x04, 0x17
        /*002a*/ 	.short	(.L_21 - .L_20)
.L_20:
        /*002c*/ 	.word	0x00000000
        /*0030*/ 	.short	0x0000
        /*0032*/ 	.short	0x0000
        /*0034*/ 	.byte	0x00, 0xf5, 0x21, 0x00


	//----- nvinfo : EIATTR_SPARSE_MMA_MASK
	.align		4
.L_21:
        /*0038*/ 	.byte	0x03, 0x50
        /*003a*/ 	.short	0x0000


	//----- nvinfo : EIATTR_MAXREG_COUNT
	.align		4
        /*003c*/ 	.byte	0x03, 0x1b
        /*003e*/ 	.short	0x00ff


	//----- nvinfo : EIATTR_MERCURY_ISA_VERSION
	.align		4
        /*0040*/ 	.byte	0x03, 0x5f
        /*0042*/ 	.short	0x0101


	//----- nvinfo : EIATTR_VRC_CTA_INIT_COUNT
	.align		4
        /*0044*/ 	.byte	0x02, 0x4a
	.zero		1
	.zero		1


	//----- nvinfo : EIATTR_EXIT_INSTR_OFFSETS
	.align		4
        /*0048*/ 	.byte	0x04, 0x1c
        /*004a*/ 	.short	(.L_23 - .L_22)


	//   ....[0]....
.L_22:
        /*004c*/ 	.word	0x000000e0


	//   ....[1]....
        /*0050*/ 	.word	0x000001c0


	//----- nvinfo : EIATTR_CBANK_PARAM_SIZE
	.align		4
.L_23:
        /*0054*/ 	.byte	0x03, 0x19
        /*0056*/ 	.short	0x0010


	//----- nvinfo : EIATTR_PARAM_CBANK
	.align		4
        /*0058*/ 	.byte	0x04, 0x0a
        /*005a*/ 	.short	(.L_25 - .L_24)
	.align		4
.L_24:
        /*005c*/ 	.word	index@(.nv.constant0._Z10lu_kernel2Pfii)
        /*0060*/ 	.short	0x0380
        /*0062*/ 	.short	0x0010


	//----- nvinfo : EIATTR_SW_WAR
	.align		4
.L_25:
        /*0064*/ 	.byte	0x04, 0x36
        /*0066*/ 	.short	(.L_27 - .L_26)
.L_26:
        /*0068*/ 	.word	0x00000008
.L_27:


//--------------------- .nv.info._Z10lu_kernel1Pfii --------------------------
	.section	.nv.info._Z10lu_kernel1Pfii,"",@"SHT_CUDA_INFO"
	.sectionflags	@""
	.align	4


	//----- nvinfo : EIATTR_CUDA_API_VERSION
	.align		4
        /*0000*/ 	.byte	0x04, 0x37
        /*0002*/ 	.short	(.L_29 - .L_28)
.L_28:
        /*0004*/ 	.word	0x00000082


	//----- nvinfo : EIATTR_KPARAM_INFO
	.align		4
.L_29:
        /*0008*/ 	.byte	0x04, 0x17
        /*000a*/ 	.short	(.L_31 - .L_30)
.L_30:
        /*000c*/ 	.word	0x00000000
        /*0010*/ 	.short	0x0002
        /*0012*/ 	.short	0x000c
        /*0014*/ 	.byte	0x00, 0xf0, 0x11, 0x00


	//----- nvinfo : EIATTR_KPARAM_INFO
	.align		4
.L_31:
        /*0018*/ 	.byte	0x04, 0x17
        /*001a*/ 	.short	(.L_33 - .L_32)
.L_32:
        /*001c*/ 	.word	0x00000000
        /*0020*/ 	.short	0x0001
        /*0022*/ 	.short	0x0008
        /*0024*/ 	.byte	0x00, 0xf0, 0x11, 0x00


	//----- nvinfo : EIATTR_KPARAM_INFO
	.align		4
.L_33:
        /*0028*/ 	.byte	0x04, 0x17
        /*002a*/ 	.short	(.L_35 - .L_34)
.L_34:
        /*002c*/ 	.word	0x00000000
        /*0030*/ 	.short	0x0000
        /*0032*/ 	.short	0x0000
        /*0034*/ 	.byte	0x00, 0xf5, 0x21, 0x00


	//----- nvinfo : EIATTR_SPARSE_MMA_MASK
	.align		4
.L_35:
        /*0038*/ 	.byte	0x03, 0x50
        /*003a*/ 	.short	0x0000


	//----- nvinfo : EIATTR_MAXREG_COUNT
	.align		4
        /*003c*/ 	.byte	0x03, 0x1b
        /*003e*/ 	.short	0x00ff


	//----- nvinfo : EIATTR_MERCURY_ISA_VERSION
	.align		4
        /*0040*/ 	.byte	0x03, 0x5f
        /*0042*/ 	.short	0x0101


	//----- nvinfo : EIATTR_VRC_CTA_INIT_COUNT
	.align		4
        /*0044*/ 	.byte	0x02, 0x4a
	.zero		1
	.zero		1


	//----- nvinfo : EIATTR_EXIT_INSTR_OFFSETS
	.align		4
        /*0048*/ 	.byte	0x04, 0x1c
        /*004a*/ 	.short	(.L_37 - .L_36)


	//   ....[0]....
.L_36:
        /*004c*/ 	.word	0x00000080


	//   ....[1]....
        /*0050*/ 	.word	0x000001f0


	//----- nvinfo : EIATTR_CRS_STACK_SIZE
	.align		4
.L_37:
        /*0054*/ 	.byte	0x04, 0x1e
        /*0056*/ 	.short	(.L_39 - .L_38)
.L_38:
        /*0058*/ 	.word	0x00000000


	//----- nvinfo : EIATTR_CBANK_PARAM_SIZE
	.align		4
.L_39:
        /*005c*/ 	.byte	0x03, 0x19
        /*005e*/ 	.short	0x0010


	//----- nvinfo : EIATTR_PARAM_CBANK
	.align		4
        /*0060*/ 	.byte	0x04, 0x0a
        /*0062*/ 	.short	(.L_41 - .L_40)
	.align		4
.L_40:
        /*0064*/ 	.word	index@(.nv.constant0._Z10lu_kernel1Pfii)
        /*0068*/ 	.short	0x0380
        /*006a*/ 	.short	0x0010


	//----- nvinfo : EIATTR_SW_WAR
	.align		4
.L_41:
        /*006c*/ 	.byte	0x04, 0x36
        /*006e*/ 	.short	(.L_43 - .L_42)
.L_42:
        /*0070*/ 	.word	0x00000008
.L_43:


//--------------------- .nv.callgraph             --------------------------
	.section	.nv.callgraph,"",@"SHT_CUDA_CALLGRAPH"
	.align	4
	.sectionentsize	8
	.align		4
        /*0000*/ 	.word	0x00000000
	.align		4
        /*0004*/ 	.word	0xffffffff
	.align		4
        /*0008*/ 	.word	0x00000000
	.align		4
        /*000c*/ 	.word	0xfffffffe
	.align		4
        /*0010*/ 	.word	0x00000000
	.align		4
        /*0014*/ 	.word	0xfffffffd
	.align		4
        /*0018*/ 	.word	0x00000000
	.align		4
        /*001c*/ 	.word	0xfffffffc


//--------------------- .text._Z10lu_kernel2Pfii  --------------------------
	.section	.text._Z10lu_kernel2Pfii,"ax",@progbits
	.align	128
        .global         _Z10lu_kernel2Pfii
        .type           _Z10lu_kernel2Pfii,@function
        .size           _Z10lu_kernel2Pfii,(.L_x_16 - _Z10lu_kernel2Pfii)
        .other          _Z10lu_kernel2Pfii,@"STO_CUDA_ENTRY STV_DEFAULT"
_Z10lu_kernel2Pfii:
.text._Z10lu_kernel2Pfii:
[----:B------:R-:W-:Y:S01]  /*0000*/  LDC R1, c[0x0][0x37c] ;  /* 0x0000df00ff017b82 */ /* 0x000fe20000000800 */
[----:B------:R-:W0:Y:S07]  /*0010*/  S2R R0, SR_TID.Y ;  /* 0x0000000000007919 */ /* 0x000e2e0000002200 */
[----:B------:R-:W0:Y:S01]  /*0020*/  S2UR UR4, SR_CTAID.Y ;  /* 0x00000000000479c3 */ /* 0x000e220000002600 */
[----:B------:R-:W1:Y:S07]  /*0030*/  S2R R5, SR_TID.X ;  /* 0x0000000000057919 */ /* 0x000e6e0000002100 */
[----:B------:R-:W0:Y:S08]  /*0040*/  LDC R3, c[0x0][0x364] ;  /* 0x0000d900ff037b82 */ /* 0x000e300000000800 */
[----:B------:R-:W1:Y:S08]  /*0050*/  S2UR UR5, SR_CTAID.X ;  /* 0x00000000000579c3 */ /* 0x000e700000002500 */
[----:B------:R-:W1:Y:S08]  /*0060*/  LDC R2, c[0x0][0x360] ;  /* 0x0000d800ff027b82 */ /* 0x000e700000000800 */
[----:B------:R-:W2:Y:S01]  /*0070*/  LDC.64 R8, c[0x0][0x388] ;  /* 0x0000e200ff087b82 */ /* 0x000ea20000000a00 */
[----:B0-----:R-:W-:-:S02]  /*0080*/  IMAD R3, R3, UR4, R0 ;  /* 0x0000000403037c24 */ /* 0x001fc4000f8e0200 */
[----:B-1----:R-:W-:-:S05]  /*0090*/  IMAD R0, R2, UR5, R5 ;  /* 0x0000000502007c24 */ /* 0x002fca000f8e0205 */
[CC--:B------:R-:W-:Y:S02]  /*00a0*/  VIMNMX R2, PT, PT, R3.reuse, R0.reuse, PT ;  /* 0x0000000003027248 */ /* 0x0c0fe40003fe0100 */
[----:B------:R-:W-:Y:S02]  /*00b0*/  VIMNMX R5, PT, PT, R3, R0, !PT ;  /* 0x0000000003057248 */ /* 0x000fe40007fe0100 */
[----:B--2---:R-:W-:-:S04]  /*00c0*/  ISETP.GT.AND P0, PT, R2, R9, PT ;  /* 0x000000090200720c */ /* 0x004fc80003f04270 */
[----:B------:R-:W-:-:S13]  /*00d0*/  ISETP.GE.OR P0, PT, R5, R8, !P0 ;  /* 0x000000080500720c */ /* 0x000fda0004706670 */
[----:B------:R-:W-:Y:S05]  /*00e0*/  @P0 EXIT ;  /* 0x000000000000094d */ /* 0x000fea0003800000 */
[----:B------:R-:W0:Y:S01]  /*00f0*/  LDC.64 R6, c[0x0][0x380] ;  /* 0x0000e000ff067b82 */ /* 0x000e220000000a00 */
[----:B------:R-:W1:Y:S01]  /*0100*/  LDCU.64 UR4, c[0x0][0x358] ;  /* 0x00006b00ff0477ac */ /* 0x000e620008000a00 */
[-C--:B------:R-:W-:Y:S02]  /*0110*/  IMAD R5, R3, R8.reuse, R9 ;  /* 0x0000000803057224 */ /* 0x080fe400078e0209 */
[-CC-:B------:R-:W-:Y:S02]  /*0120*/  IMAD R9, R9, R8.reuse, R0.reuse ;  /* 0x0000000809097224 */ /* 0x180fe400078e0200 */
[----:B------:R-:W-:Y:S02]  /*0130*/  IMAD R11, R3, R8, R0 ;  /* 0x00000008030b7224 */ /* 0x000fe400078e0200 */
[----:B0-----:R-:W-:-:S04]  /*0140*/  IMAD.WIDE R2, R5, 0x4, R6 ;  /* 0x0000000405027825 */ /* 0x001fc800078e0206 */
[--C-:B------:R-:W-:Y:S02]  /*0150*/  IMAD.WIDE R4, R9, 0x4, R6.reuse ;  /* 0x0000000409047825 */ /* 0x100fe400078e0206 */
[----:B-1----:R-:W2:Y:S02]  /*0160*/  LDG.E R2, desc[UR4][R2.64] ;  /* 0x0000000402027981 */ /* 0x002ea4000c1e1900 */
[----:B------:R-:W-:Y:S02]  /*0170*/  IMAD.WIDE R6, R11, 0x4, R6 ;  /* 0x000000040b067825 */ /* 0x000fe400078e0206 */
[----:B------:R-:W2:Y:S04]  /*0180*/  LDG.E R5, desc[UR4][R4.64] ;  /* 0x0000000404057981 */ /* 0x000ea8000c1e1900 */
[----:B------:R-:W2:Y:S02]  /*0190*/  LDG.E R9, desc[UR4][R6.64] ;  /* 0x0000000406097981 */ /* 0x000ea4000c1e1900 */
[----:B--2---:R-:W-:-:S05]  /*01a0*/  FFMA R9, -R2, R5, R9 ;  /* 0x0000000502097223 */ /* 0x004fca0000000109 */
[----:B------:R-:W-:Y:S01]  /*01b0*/  STG.E desc[UR4][R6.64], R9 ;  /* 0x0000000906007986 */ /* 0x000fe2000c101904 */
[----:B------:R-:W-:Y:S05]  /*01c0*/  EXIT ;  /* 0x000000000000794d */ /* 0x000fea0003800000 */
.L_x_0:
[----:B------:R-:W-:-:S00]  /*01d0*/  BRA `(.L_x_0) ;  /* 0xfffffffc00fc7947 */ /* 0x000fc0000383ffff */
[----:B------:R-:W-:-:S00]  /*01e0*/  NOP ;  /* 0x0000000000007918 */ /* 0x000fc00000000000 */
        /* <DEDUP_REMOVED lines=9> */
.L_x_16:


//--------------------- .text._Z10lu_kernel1Pfii  --------------------------
	.section	.text._Z10lu_kernel1Pfii,"ax",@progbits
	.align	128
        .global         _Z10lu_kernel1Pfii
        .type           _Z10lu_kernel1Pfii,@function
        .size           _Z10lu_kernel1Pfii,(.L_x_15 - _Z10lu_kernel1Pfii)
        .other          _Z10lu_kernel1Pfii,@"STO_CUDA_ENTRY STV_DEFAULT"
_Z10lu_kernel1Pfii:
.text._Z10lu_kernel1Pfii:
[----:B------:R-:W-:Y:S01]  /*0000*/  LDC R1, c[0x0][0x37c] ;  /* 0x0000df00ff017b82 */ /* 0x000fe20000000800 */
[----:B------:R-:W0:Y:S07]  /*0010*/  S2R R3, SR_TID.X ;  /* 0x0000000000037919 */ /* 0x000e2e0000002100 */
[----:B------:R-:W0:Y:S08]  /*0020*/  S2UR UR4, SR_CTAID.X ;  /* 0x00000000000479c3 */ /* 0x000e300000002500 */
[----:B------:R-:W0:Y:S08]  /*0030*/  LDC R0, c[0x0][0x360] ;  /* 0x0000d800ff007b82 */ /* 0x000e300000000800 */
[----:B------:R-:W1:Y:S01]  /*0040*/  LDC.64 R6, c[0x0][0x388] ;  /* 0x0000e200ff067b82 */ /* 0x000e620000000a00 */
[----:B0-----:R-:W-:-:S05]  /*0050*/  IMAD R0, R0, UR4, R3 ;  /* 0x0000000400007c24 */ /* 0x001fca000f8e0203 */
[----:B-1----:R-:W-:-:S04]  /*0060*/  ISETP.GT.AND P0, PT, R0, R7, PT ;  /* 0x000000070000720c */ /* 0x002fc80003f04270 */
[----:B------:R-:W-:-:S13]  /*0070*/  ISETP.GE.OR P0, PT, R0, R6, !P0 ;  /* 0x000000060000720c */ /* 0x000fda0004706670 */
[----:B------:R-:W-:Y:S05]  /*0080*/  @P0 EXIT ;  /* 0x000000000000094d */ /* 0x000fea0003800000 */
[----:B------:R-:W0:Y:S01]  /*0090*/  LDC.64 R4, c[0x0][0x380] ;  /* 0x0000e000ff047b82 */ /* 0x000e220000000a00 */
[----:B------:R-:W1:Y:S01]  /*00a0*/  LDCU.64 UR4, c[0x0][0x358] ;  /* 0x00006b00ff0477ac */ /* 0x000e620008000a00 */
[-CC-:B------:R-:W-:Y:S02]  /*00b0*/  IMAD R3, R7, R6.reuse, R7.reuse ;  /* 0x0000000607037224 */ /* 0x180fe400078e0207 */
[----:B------:R-:W-:Y:S02]  /*00c0*/  IMAD R7, R0, R6, R7 ;  /* 0x0000000600077224 */ /* 0x000fe400078e0207 */
[----:B0-----:R-:W-:-:S06]  /*00d0*/  IMAD.WIDE R2, R3, 0x4, R4 ;  /* 0x0000000403027825 */ /* 0x001fcc00078e0204 */
[----:B-1----:R-:W2:Y:S01]  /*00e0*/  LDG.E R3, desc[UR4][R2.64] ;  /* 0x0000000402037981 */ /* 0x002ea2000c1e1900 */
[----:B------:R-:W-:-:S05]  /*00f0*/  IMAD.WIDE R4, R7, 0x4, R4 ;  /* 0x0000000407047825 */ /* 0x000fca00078e0204 */
[----:B------:R-:W3:Y:S01]  /*0100*/  LDG.E R0, desc[UR4][R4.64] ;  /* 0x0000000404007981 */ /* 0x000ee2000c1e1900 */
[----:B------:R-:W-:Y:S01]  /*0110*/  BSSY.RECONVERGENT B0, `(.L_x_1) ;  /* 0x000000c000007945 */ /* 0x000fe20003800200 */
[----:B--2---:R-:W0:Y:S08]  /*0120*/  MUFU.RCP R6, R3 ;  /* 0x0000000300067308 */ /* 0x004e300000001000 */
[----:B---3--:R-:W1:Y:S01]  /*0130*/  FCHK P0, R0, R3 ;  /* 0x0000000300007302 */ /* 0x008e620000000000 */
[----:B0-----:R-:W-:-:S04]  /*0140*/  FFMA R7, -R3, R6, 1 ;  /* 0x3f80000003077423 */ /* 0x001fc80000000106 */
[----:B------:R-:W-:-:S04]  /*0150*/  FFMA R7, R6, R7, R6 ;  /* 0x0000000706077223 */ /* 0x000fc80000000006 */
[----:B------:R-:W-:-:S04]  /*0160*/  FFMA R6, R0, R7, RZ ;  /* 0x0000000700067223 */ /* 0x000fc800000000ff */
[----:B------:R-:W-:-:S04]  /*0170*/  FFMA R8, -R3, R6, R0 ;  /* 0x0000000603087223 */ /* 0x000fc80000000100 */
[----:B------:R-:W-:Y:S01]  /*0180*/  FFMA R7, R7, R8, R6 ;  /* 0x0000000807077223 */ /* 0x000fe20000000006 */
[----:B-1----:R-:W-:Y:S06]  /*0190*/  @!P0 BRA `(.L_x_2) ;  /* 0x00000000000c8947 */ /* 0x002fec0003800000 */
[----:B------:R-:W-:-:S07]  /*01a0*/  MOV R2, 0x1c0 ;  /* 0x000001c000027802 */ /* 0x000fce0000000f00 */
[----:B------:R-:W-:Y:S05]  /*01b0*/  CALL.REL.NOINC `($__internal_0_$__cuda_sm3x_div_rn_noftz_f32_slowpath) ;  /* 0x0000000000107944 */ /* 0x000fea0003c00000 */
[----:B------:R-:W-:-:S07]  /*01c0*/  IMAD.MOV.U32 R7, RZ, RZ, R0 ;  /* 0x000000ffff077224 */ /* 0x000fce00078e0000 */
.L_x_2:
[----:B------:R-:W-:Y:S05]  /*01d0*/  BSYNC.RECONVERGENT B0 ;  /* 0x0000000000007941 */ /* 0x000fea0003800200 */
.L_x_1:
[----:B------:R-:W-:Y:S01]  /*01e0*/  STG.E desc[UR4][R4.64], R7 ;  /* 0x0000000704007986 */ /* 0x000fe2000c101904 */
[----:B------:R-:W-:Y:S05]  /*01f0*/  EXIT ;  /* 0x000000000000794d */ /* 0x000fea0003800000 */
        .weak           $__internal_0_$__cuda_sm3x_div_rn_noftz_f32_slowpath
        .type           $__internal_0_$__cuda_sm3x_div_rn_noftz_f32_slowpath,@function
        .size           $__internal_0_$__cuda_sm3x_div_rn_noftz_f32_slowpath,(.L_x_15 - $__internal_0_$__cuda_sm3x_div_rn_noftz_f32_slowpath)
$__internal_0_$__cuda_sm3x_div_rn_noftz_f32_slowpath:
[--C-:B------:R-:W-:Y:S01]  /*0200*/  SHF.R.U32.HI R7, RZ, 0x17, R3.reuse ;  /* 0x00000017ff077819 */ /* 0x100fe20000011603 */
[----:B------:R-:W-:Y:S01]  /*0210*/  BSSY.RECONVERGENT B1, `(.L_x_3) ;  /* 0x0000064000017945 */ /* 0x000fe20003800200 */
[--C-:B------:R-:W-:Y:S01]  /*0220*/  SHF.R.U32.HI R6, RZ, 0x17, R0.reuse ;  /* 0x00000017ff067819 */ /* 0x100fe20000011600 */
[----:B------:R-:W-:Y:S01]  /*0230*/  IMAD.MOV.U32 R8, RZ, RZ, R0 ;  /* 0x000000ffff087224 */ /* 0x000fe200078e0000 */
[----:B------:R-:W-:Y:S01]  /*0240*/  LOP3.LUT R7, R7, 0xff, RZ, 0xc0, !PT ;  /* 0x000000ff07077812 */ /* 0x000fe200078ec0ff */
[----:B------:R-:W-:Y:S01]  /*0250*/  IMAD.MOV.U32 R9, RZ, RZ, R3 ;  /* 0x000000ffff097224 */ /* 0x000fe200078e0003 */
[----:B------:R-:W-:-:S03]  /*0260*/  LOP3.LUT R6, R6, 0xff, RZ, 0xc0, !PT ;  /* 0x000000ff06067812 */ /* 0x000fc600078ec0ff */
[----:B------:R-:W-:Y:S02]  /*0270*/  VIADD R12, R7, 0xffffffff ;  /* 0xffffffff070c7836 */ /* 0x000fe40000000000 */
[----:B------:R-:W-:-:S03]  /*0280*/  VIADD R11, R6, 0xffffffff ;  /* 0xffffffff060b7836 */ /* 0x000fc60000000000 */
[----:B------:R-:W-:-:S04]  /*0290*/  ISETP.GT.U32.AND P0, PT, R12, 0xfd, PT ;  /* 0x000000fd0c00780c */ /* 0x000fc80003f04070 */
[----:B------:R-:W-:-:S13]  /*02a0*/  ISETP.GT.U32.OR P0, PT, R11, 0xfd, P0 ;  /* 0x000000fd0b00780c */ /* 0x000fda0000704470 */
[----:B------:R-:W-:Y:S01]  /*02b0*/  @!P0 IMAD.MOV.U32 R10, RZ, RZ, RZ ;  /* 0x000000ffff0a8224 */ /* 0x000fe200078e00ff */
[----:B------:R-:W-:Y:S06]  /*02c0*/  @!P0 BRA `(.L_x_4) ;  /* 0x00000000005c8947 */ /* 0x000fec0003800000 */
[----:B------:R-:W-:Y:S02]  /*02d0*/  FSETP.GTU.FTZ.AND P0, PT, |R0|, +INF , PT ;  /* 0x7f8000000000780b */ /* 0x000fe40003f1c200 */
[----:B------:R-:W-:-:S04]  /*02e0*/  FSETP.GTU.FTZ.AND P1, PT, |R3|, +INF , PT ;  /* 0x7f8000000300780b */ /* 0x000fc80003f3c200 */
[----:B------:R-:W-:-:S13]  /*02f0*/  PLOP3.LUT P0, PT, P0, P1, PT, 0xf8, 0x8f ;  /* 0x00000000008f781c */ /* 0x000fda0000703f70 */
[----:B------:R-:W-:Y:S05]  /*0300*/  @P0 BRA `(.L_x_5) ;  /* 0x00000004004c0947 */ /* 0x000fea0003800000 */
[----:B------:R-:W-:-:S13]  /*0310*/  LOP3.LUT P0, RZ, R9, 0x7fffffff, R8, 0xc8, !PT ;  /* 0x7fffffff09ff7812 */ /* 0x000fda000780c808 */
[----:B------:R-:W-:Y:S05]  /*0320*/  @!P0 BRA `(.L_x_6) ;  /* 0x00000004003c8947 */ /* 0x000fea0003800000 */
[C---:B------:R-:W-:Y:S02]  /*0330*/  FSETP.NEU.FTZ.AND P2, PT, |R0|.reuse, +INF , PT ;  /* 0x7f8000000000780b */ /* 0x040fe40003f5d200 */
[----:B------:R-:W-:Y:S02]  /*0340*/  FSETP.NEU.FTZ.AND P1, PT, |R3|, +INF , PT ;  /* 0x7f8000000300780b */ /* 0x000fe40003f3d200 */
[----:B------:R-:W-:-:S11]  /*0350*/  FSETP.NEU.FTZ.AND P0, PT, |R0|, +INF , PT ;  /* 0x7f8000000000780b */ /* 0x000fd60003f1d200 */
[----:B------:R-:W-:Y:S05]  /*0360*/  @!P1 BRA !P2, `(.L_x_6) ;  /* 0x00000004002c9947 */ /* 0x000fea0005000000 */
[----:B------:R-:W-:-:S04]  /*0370*/  LOP3.LUT P2, RZ, R8, 0x7fffffff, RZ, 0xc0, !PT ;  /* 0x7fffffff08ff7812 */ /* 0x000fc8000784c0ff */
[----:B------:R-:W-:-:S13]  /*0380*/  PLOP3.LUT P1, PT, P1, P2, PT, 0x2f, 0xf2 ;  /* 0x0000000000f2781c */ /* 0x000fda0000f24577 */
[----:B------:R-:W-:Y:S05]  /*0390*/  @P1 BRA `(.L_x_7) ;  /* 0x0000000400181947 */ /* 0x000fea0003800000 */
[----:B------:R-:W-:-:S04]  /*03a0*/  LOP3.LUT P1, RZ, R9, 0x7fffffff, RZ, 0xc0, !PT ;  /* 0x7fffffff09ff7812 */ /* 0x000fc8000782c0ff */
[----:B------:R-:W-:-:S13]  /*03b0*/  PLOP3.LUT P0, PT, P0, P1, PT, 0x2f, 0xf2 ;  /* 0x0000000000f2781c */ /* 0x000fda0000702577 */
[----:B------:R-:W-:Y:S05]  /*03c0*/  @P0 BRA `(.L_x_8) ;  /* 0x0000000400000947 */ /* 0x000fea0003800000 */
[----:B------:R-:W-:Y:S02]  /*03d0*/  ISETP.GE.AND P0, PT, R11, RZ, PT ;  /* 0x000000ff0b00720c */ /* 0x000fe40003f06270 */
[----:B------:R-:W-:-:S11]  /*03e0*/  ISETP.GE.AND P1, PT, R12, RZ, PT ;  /* 0x000000ff0c00720c */ /* 0x000fd60003f26270 */
[----:B------:R-:W-:Y:S02]  /*03f0*/  @P0 IMAD.MOV.U32 R10, RZ, RZ, RZ ;  /* 0x000000ffff0a0224 */ /* 0x000fe400078e00ff */
[----:B------:R-:W-:Y:S01]  /*0400*/  @!P0 FFMA R8, R0, 1.84467440737095516160e+19, RZ ;  /* 0x5f80000000088823 */ /* 0x000fe200000000ff */
[----:B------:R-:W-:Y:S02]  /*0410*/  @!P0 IMAD.MOV.U32 R10, RZ, RZ, -0x40 ;  /* 0xffffffc0ff0a8424 */ /* 0x000fe400078e00ff */
[----:B------:R-:W-:Y:S02]  /*0420*/  @!P1 FFMA R9, R3, 1.84467440737095516160e+19, RZ ;  /* 0x5f80000003099823 */ /* 0x000fe400000000ff */
[----:B------:R-:W-:-:S07]  /*0430*/  @!P1 VIADD R10, R10, 0x40 ;  /* 0x000000400a0a9836 */ /* 0x000fce0000000000 */
.L_x_4:
[----:B------:R-:W-:Y:S01]  /*0440*/  LEA R0, R7, 0xc0800000, 0x17 ;  /* 0xc080000007007811 */ /* 0x000fe200078eb8ff */
[----:B------:R-:W-:Y:S01]  /*0450*/  VIADD R6, R6, 0xffffff81 ;  /* 0xffffff8106067836 */ /* 0x000fe20000000000 */
[----:B------:R-:W-:Y:S03]  /*0460*/  BSSY.RECONVERGENT B2, `(.L_x_9) ;  /* 0x0000035000027945 */ /* 0x000fe60003800200 */
[----:B------:R-:W-:Y:S01]  /*0470*/  IMAD.IADD R9, R9, 0x1, -R0 ;  /* 0x0000000109097824 */ /* 0x000fe200078e0a00 */
[C---:B------:R-:W-:Y:S01]  /*0480*/  IADD3 R7, PT, PT, R6.reuse, 0x7f, -R7 ;  /* 0x0000007f06077810 */ /* 0x040fe20007ffe807 */
[----:B------:R-:W-:Y:S02]  /*0490*/  IMAD R0, R6, -0x800000, R8 ;  /* 0xff80000006007824 */ /* 0x000fe400078e0208 */
[----:B------:R-:W0:Y:S01]  /*04a0*/  MUFU.RCP R3, R9 ;  /* 0x0000000900037308 */ /* 0x000e220000001000 */
[----:B------:R-:W-:Y:S01]  /*04b0*/  FADD.FTZ R11, -R9, -RZ ;  /* 0x800000ff090b7221 */ /* 0x000fe20000010100 */
[----:B------:R-:W-:-:S03]  /*04c0*/  IMAD.IADD R7, R7, 0x1, R10 ;  /* 0x0000000107077824 */ /* 0x000fc600078e020a */
[----:B0-----:R-:W-:-:S04]  /*04d0*/  FFMA R12, R3, R11, 1 ;  /* 0x3f800000030c7423 */ /* 0x001fc8000000000b */
[----:B------:R-:W-:-:S04]  /*04e0*/  FFMA R12, R3, R12, R3 ;  /* 0x0000000c030c7223 */ /* 0x000fc80000000003 */
[----:B------:R-:W-:-:S04]  /*04f0*/  FFMA R3, R0, R12, RZ ;  /* 0x0000000c00037223 */ /* 0x000fc800000000ff */
[----:B------:R-:W-:-:S04]  /*0500*/  FFMA R8, R11, R3, R0 ;  /* 0x000000030b087223 */ /* 0x000fc80000000000 */
[----:B------:R-:W-:-:S04]  /*0510*/  FFMA R13, R12, R8, R3 ;  /* 0x000000080c0d7223 */ /* 0x000fc80000000003 */
[----:B------:R-:W-:-:S04]  /*0520*/  FFMA R8, R11, R13, R0 ;  /* 0x0000000d0b087223 */ /* 0x000fc80000000000 */
[----:B------:R-:W-:-:S05]  /*0530*/  FFMA R0, R12, R8, R13 ;  /* 0x000000080c007223 */ /* 0x000fca000000000d */
[----:B------:R-:W-:-:S04]  /*0540*/  SHF.R.U32.HI R3, RZ, 0x17, R0 ;  /* 0x00000017ff037819 */ /* 0x000fc80000011600 */
[----:B------:R-:W-:-:S05]  /*0550*/  LOP3.LUT R3, R3, 0xff, RZ, 0xc0, !PT ;  /* 0x000000ff03037812 */ /* 0x000fca00078ec0ff */
[----:B------:R-:W-:-:S04]  /*0560*/  IMAD.IADD R9, R3, 0x1, R7 ;  /* 0x0000000103097824 */ /* 0x000fc800078e0207 */
[----:B------:R-:W-:-:S05]  /*0570*/  VIADD R3, R9, 0xffffffff ;  /* 0xffffffff09037836 */ /* 0x000fca0000000000 */
[----:B------:R-:W-:-:S13]  /*0580*/  ISETP.GE.U32.AND P0, PT, R3, 0xfe, PT ;  /* 0x000000fe0300780c */ /* 0x000fda0003f06070 */
[----:B------:R-:W-:Y:S05]  /*0590*/  @!P0 BRA `(.L_x_10) ;  /* 0x0000000000808947 */ /* 0x000fea0003800000 */
[----:B------:R-:W-:-:S13]  /*05a0*/  ISETP.GT.AND P0, PT, R9, 0xfe, PT ;  /* 0x000000fe0900780c */ /* 0x000fda0003f04270 */
[----:B------:R-:W-:Y:S05]  /*05b0*/  @P0 BRA `(.L_x_11) ;  /* 0x00000000006c0947 */ /* 0x000fea0003800000 */
[----:B------:R-:W-:-:S13]  /*05c0*/  ISETP.GE.AND P0, PT, R9, 0x1, PT ;  /* 0x000000010900780c */ /* 0x000fda0003f06270 */
[----:B------:R-:W-:Y:S05]  /*05d0*/  @P0 BRA `(.L_x_12) ;  /* 0x0000000000740947 */ /* 0x000fea0003800000 */
[----:B------:R-:W-:Y:S02]  /*05e0*/  ISETP.GE.AND P0, PT, R9, -0x18, PT ;  /* 0xffffffe80900780c */ /* 0x000fe40003f06270 */
[----:B------:R-:W-:-:S11]  /*05f0*/  LOP3.LUT R0, R0, 0x80000000, RZ, 0xc0, !PT ;  /* 0x8000000000007812 */ /* 0x000fd600078ec0ff */
[----:B------:R-:W-:Y:S05]  /*0600*/  @!P0 BRA `(.L_x_12) ;  /* 0x0000000000688947 */ /* 0x000fea0003800000 */
[CCC-:B------:R-:W-:Y:S01]  /*0610*/  FFMA.RZ R3, R12.reuse, R8.reuse, R13.reuse ;  /* 0x000000080c037223 */ /* 0x1c0fe2000000c00d */
[CCC-:B------:R-:W-:Y:S01]  /*0620*/  FFMA.RM R6, R12.reuse, R8.reuse, R13.reuse ;  /* 0x000000080c067223 */ /* 0x1c0fe2000000400d */
[C---:B------:R-:W-:Y:S02]  /*0630*/  ISETP.NE.AND P2, PT, R9.reuse, RZ, PT ;  /* 0x000000ff0900720c */ /* 0x040fe40003f45270 */
[----:B------:R-:W-:Y:S02]  /*0640*/  ISETP.NE.AND P1, PT, R9, RZ, PT ;  /* 0x000000ff0900720c */ /* 0x000fe40003f25270 */
[----:B------:R-:W-:Y:S01]  /*0650*/  LOP3.LUT R7, R3, 0x7fffff, RZ, 0xc0, !PT ;  /* 0x007fffff03077812 */ /* 0x000fe200078ec0ff */
[----:B------:R-:W-:Y:S01]  /*0660*/  FFMA.RP R3, R12, R8, R13 ;  /* 0x000000080c037223 */ /* 0x000fe2000000800d */
[----:B------:R-:W-:Y:S02]  /*0670*/  VIADD R8, R9, 0x20 ;  /* 0x0000002009087836 */ /* 0x000fe40000000000 */
[----:B------:R-:W-:Y:S01]  /*0680*/  LOP3.LUT R7, R7, 0x800000, RZ, 0xfc, !PT ;  /* 0x0080000007077812 */ /* 0x000fe200078efcff */
[----:B------:R-:W-:Y:S01]  /*0690*/  IMAD.MOV R9, RZ, RZ, -R9 ;  /* 0x000000ffff097224 */ /* 0x000fe200078e0a09 */
[----:B------:R-:W-:-:S02]  /*06a0*/  FSETP.NEU.FTZ.AND P0, PT, R3, R6, PT ;  /* 0x000000060300720b */ /* 0x000fc40003f1d000 */
[----:B------:R-:W-:Y:S02]  /*06b0*/  SHF.L.U32 R8, R7, R8, RZ ;  /* 0x0000000807087219 */ /* 0x000fe400000006ff */
[----:B------:R-:W-:Y:S02]  /*06c0*/  SEL R6, R9, RZ, P2 ;  /* 0x000000ff09067207 */ /* 0x000fe40001000000 */
[----:B------:R-:W-:Y:S02]  /*06d0*/  ISETP.NE.AND P1, PT, R8, RZ, P1 ;  /* 0x000000ff0800720c */ /* 0x000fe40000f25270 */
[----:B------:R-:W-:Y:S02]  /*06e0*/  SHF.R.U32.HI R6, RZ, R6, R7 ;  /* 0x00000006ff067219 */ /* 0x000fe40000011607 */
[----:B------:R-:W-:Y:S02]  /*06f0*/  PLOP3.LUT P0, PT, P0, P1, PT, 0xf8, 0x8f ;  /* 0x00000000008f781c */ /* 0x000fe40000703f70 */
[----:B------:R-:W-:-:S02]  /*0700*/  SHF.R.U32.HI R8, RZ, 0x1, R6 ;  /* 0x00000001ff087819 */ /* 0x000fc40000011606 */
[----:B------:R-:W-:-:S04]  /*0710*/  SEL R3, RZ, 0x1, !P0 ;  /* 0x00000001ff037807 */ /* 0x000fc80004000000 */
[----:B------:R-:W-:-:S04]  /*0720*/  LOP3.LUT R3, R3, 0x1, R8, 0xf8, !PT ;  /* 0x0000000103037812 */ /* 0x000fc800078ef808 */
[----:B------:R-:W-:-:S05]  /*0730*/  LOP3.LUT R3, R3, R6, RZ, 0xc0, !PT ;  /* 0x0000000603037212 */ /* 0x000fca00078ec0ff */
[----:B------:R-:W-:-:S05]  /*0740*/  IMAD.IADD R3, R8, 0x1, R3 ;  /* 0x0000000108037824 */ /* 0x000fca00078e0203 */
[----:B------:R-:W-:Y:S01]  /*0750*/  LOP3.LUT R0, R3, R0, RZ, 0xfc, !PT ;  /* 0x0000000003007212 */ /* 0x000fe200078efcff */
[----:B------:R-:W-:Y:S06]  /*0760*/  BRA `(.L_x_12) ;  /* 0x0000000000107947 */ /* 0x000fec0003800000 */
.L_x_11:
[----:B------:R-:W-:-:S04]  /*0770*/  LOP3.LUT R0, R0, 0x80000000, RZ, 0xc0, !PT ;  /* 0x8000000000007812 */ /* 0x000fc800078ec0ff */
[----:B------:R-:W-:Y:S01]  /*0780*/  LOP3.LUT R0, R0, 0x7f800000, RZ, 0xfc, !PT ;  /* 0x7f80000000007812 */ /* 0x000fe200078efcff */
[----:B------:R-:W-:Y:S06]  /*0790*/  BRA `(.L_x_12) ;  /* 0x0000000000047947 */ /* 0x000fec0003800000 */
.L_x_10:
[----:B------:R-:W-:-:S07]  /*07a0*/  IMAD R0, R7, 0x800000, R0 ;  /* 0x0080000007007824 */ /* 0x000fce00078e0200 */
.L_x_12:
[----:B------:R-:W-:Y:S05]  /*07b0*/  BSYNC.RECONVERGENT B2 ;  /* 0x0000000000027941 */ /* 0x000fea0003800200 */
.L_x_9:
[----:B------:R-:W-:Y:S05]  /*07c0*/  BRA `(.L_x_13) ;  /* 0x0000000000207947 */ /* 0x000fea0003800000 */
.L_x_8:
[----:B------:R-:W-:-:S04]  /*07d0*/  LOP3.LUT R0, R9, 0x80000000, R8, 0x48, !PT ;  /* 0x8000000009007812 */ /* 0x000fc800078e4808 */
[----:B------:R-:W-:Y:S01]  /*07e0*/  LOP3.LUT R0, R0, 0x7f800000, RZ, 0xfc, !PT ;  /* 0x7f80000000007812 */ /* 0x000fe200078efcff */
[----:B------:R-:W-:Y:S06]  /*07f0*/  BRA `(.L_x_13) ;  /* 0x0000000000147947 */ /* 0x000fec0003800000 */
.L_x_7:
[----:B------:R-:W-:Y:S01]  /*0800*/  LOP3.LUT R0, R9, 0x80000000, R8, 0x48, !PT ;  /* 0x8000000009007812 */ /* 0x000fe200078e4808 */
[----:B------:R-:W-:Y:S06]  /*0810*/  BRA `(.L_x_13) ;  /* 0x00000000000c7947 */ /* 0x000fec0003800000 */
.L_x_6:
[----:B------:R-:W0:Y:S01]  /*0820*/  MUFU.RSQ R0, -QNAN ;  /* 0xffc0000000007908 */ /* 0x000e220000001400 */
[----:B------:R-:W-:Y:S05]  /*0830*/  BRA `(.L_x_13) ;  /* 0x0000000000047947 */ /* 0x000fea0003800000 */
.L_x_5:
[----:B------:R-:W-:-:S07]  /*0840*/  FADD.FTZ R0, R0, R3 ;  /* 0x0000000300007221 */ /* 0x000fce0000010000 */
.L_x_13:
[----:B------:R-:W-:Y:S05]  /*0850*/  BSYNC.RECONVERGENT B1 ;  /* 0x0000000000017941 */ /* 0x000fea0003800200 */
.L_x_3:
[----:B------:R-:W-:-:S04]  /*0860*/  IMAD.MOV.U32 R3, RZ, RZ, 0x0 ;  /* 0x00000000ff037424 */ /* 0x000fc800078e00ff */
[----:B0-----:R-:W-:Y:S05]  /*0870*/  RET.REL.NODEC R2 `(_Z10lu_kernel1Pfii) ;  /* 0xfffffff402e07950 */ /* 0x001fea0003c3ffff */
.L_x_14:
        /* <DEDUP_REMOVED lines=16> */
.L_x_15:


//--------------------- .nv.shared.reserved.0     --------------------------
	.section	.nv.shared.reserved.0,"aw",@nobits
	.weak		__nv_reservedSMEM_offset_0_alias
	.size		__nv_reservedSMEM_offset_0_alias, 0, 64
	.other		__nv_reservedSMEM_offset_0_alias,@"STO_CUDA_RESERVED_SHARED STV_DEFAULT"
__nv_reservedSMEM_offset_0_alias:
	.zero		0
	.zero		64


//--------------------- .nv.constant0._Z10lu_kernel2Pfii --------------------------
	.section	.nv.constant0._Z10lu_kernel2Pfii,"a",@progbits
	.sectionflags	@""
	.align	4
.nv.constant0._Z10lu_kernel2Pfii:
	.zero		912


//--------------------- .nv.constant0._Z10lu_kernel1Pfii --------------------------
	.section	.nv.constant0._Z10lu_kernel1Pfii,"a",@progbits
	.sectionflags	@""
	.align	4
.nv.constant0._Z10lu_kernel1Pfii:
	.zero		912


//--------------------- SYMBOLS --------------------------

	.type		.nv.reservedSmem.offset0,@object
	.size		.nv.reservedSmem.offset0,0x4
